	.headerflags	@"EF_CUDA_TEXMODE_UNIFIED EF_CUDA_64BIT_ADDRESS EF_CUDA_ACCELERATORS EF_CUDA_SM90 EF_CUDA_VIRTUAL_SM(EF_CUDA_SM90)"
	.elftype	@"ET_EXEC"


//--------------------- .nv.info                  --------------------------
	.section	.nv.info,"",@"SHT_CUDA_INFO"
	.align	4


	//----- nvinfo : EIATTR_REGCOUNT
	.align		4
        /*0000*/ 	.byte	0x04, 0x2f
        /*0002*/ 	.short	(.L_3 - .L_2)
	.align		4
.L_2:
        /*0004*/ 	.word	index@(triton_poi_fused__native_batch_norm_legit_no_training_convolution_leaky_relu_11)
        /*0008*/ 	.word	0x00000016


	//----- nvinfo : EIATTR_MIN_STACK_SIZE
	.align		4
.L_3:
        /*000c*/ 	.byte	0x04, 0x12
        /*000e*/ 	.short	(.L_5 - .L_4)
	.align		4
.L_4:
        /*0010*/ 	.word	index@(triton_poi_fused__native_batch_norm_legit_no_training_convolution_leaky_relu_11)
        /*0014*/ 	.word	0x00000000


	//----- nvinfo : EIATTR_FRAME_SIZE
	.align		4
.L_5:
        /*0018*/ 	.byte	0x04, 0x11
        /*001a*/ 	.short	(.L_7 - .L_6)
	.align		4
.L_6:
        /*001c*/ 	.word	index@(triton_poi_fused__native_batch_norm_legit_no_training_convolution_leaky_relu_11)
        /*0020*/ 	.word	0x00000000


	//----- nvinfo : EIATTR_MIN_STACK_SIZE
	.align		4
.L_7:
        /*0024*/ 	.byte	0x04, 0x12
        /*0026*/ 	.short	(.L_9 - .L_8)
	.align		4
.L_8:
        /*0028*/ 	.word	index@(triton_poi_fused__native_batch_norm_legit_no_training_convolution_leaky_relu_11)
        /*002c*/ 	.word	0x00000000
.L_9:


//--------------------- .nv.info.triton_poi_fused__native_batch_norm_legit_no_training_convolution_leaky_relu_11 --------------------------
	.section	.nv.info.triton_poi_fused__native_batch_norm_legit_no_training_convolution_leaky_relu_11,"",@"SHT_CUDA_INFO"
	.sectionflags	@""
	.align	4


	//----- nvinfo : EIATTR_CUDA_API_VERSION
	.align		4
        /*0000*/ 	.byte	0x04, 0x37
        /*0002*/ 	.short	(.L_11 - .L_10)
.L_10:
        /*0004*/ 	.word	0x0000007c


	//----- nvinfo : EIATTR_KPARAM_INFO
	.align		4
.L_11:
        /*0008*/ 	.byte	0x04, 0x17
        /*000a*/ 	.short	(.L_13 - .L_12)
.L_12:
        /*000c*/ 	.word	0x00000000
        /*0010*/ 	.short	0x0007
        /*0012*/ 	.short	0x0038
        /*0014*/ 	.byte	0x00, 0xf0, 0x11, 0x00


	//----- nvinfo : EIATTR_KPARAM_INFO
	.align		4
.L_13:
        /*0018*/ 	.byte	0x04, 0x17
        /*001a*/ 	.short	(.L_15 - .L_14)
.L_14:
        /*001c*/ 	.word	0x00000000
        /*0020*/ 	.short	0x0006
        /*0022*/ 	.short	0x0030
        /*0024*/ 	.byte	0x00, 0xf4, 0x21, 0x00


	//----- nvinfo : EIATTR_KPARAM_INFO
	.align		4
.L_15:
        /*0028*/ 	.byte	0x04, 0x17
        /*002a*/ 	.short	(.L_17 - .L_16)
.L_16:
        /*002c*/ 	.word	0x00000000
        /*0030*/ 	.short	0x0005
        /*0032*/ 	.short	0x0028
        /*0034*/ 	.byte	0x00, 0xf4, 0x21, 0x00


	//----- nvinfo : EIATTR_KPARAM_INFO
	.align		4
.L_17:
        /*0038*/ 	.byte	0x04, 0x17
        /*003a*/ 	.short	(.L_19 - .L_18)
.L_18:
        /*003c*/ 	.word	0x00000000
        /*0040*/ 	.short	0x0004
        /*0042*/ 	.short	0x0020
        /*0044*/ 	.byte	0x00, 0xf4, 0x21, 0x00


	//----- nvinfo : EIATTR_KPARAM_INFO
	.align		4
.L_19:
        /*0048*/ 	.byte	0x04, 0x17
        /*004a*/ 	.short	(.L_21 - .L_20)
.L_20:
        /*004c*/ 	.word	0x00000000
        /*0050*/ 	.short	0x0003
        /*0052*/ 	.short	0x0018
        /*0054*/ 	.byte	0x00, 0xf4, 0x21, 0x00


	//----- nvinfo : EIATTR_KPARAM_INFO
	.align		4
.L_21:
        /*0058*/ 	.byte	0x04, 0x17
        /*005a*/ 	.short	(.L_23 - .L_22)
.L_22:
        /*005c*/ 	.word	0x00000000
        /*0060*/ 	.short	0x0002
        /*0062*/ 	.short	0x0010
        /*0064*/ 	.byte	0x00, 0xf4, 0x21, 0x00


	//----- nvinfo : EIATTR_KPARAM_INFO
	.align		4
.L_23:
        /*0068*/ 	.byte	0x04, 0x17
        /*006a*/ 	.short	(.L_25 - .L_24)
.L_24:
        /*006c*/ 	.word	0x00000000
        /*0070*/ 	.short	0x0001
        /*0072*/ 	.short	0x0008
        /*0074*/ 	.byte	0x00, 0xf4, 0x21, 0x00


	//----- nvinfo : EIATTR_KPARAM_INFO
	.align		4
.L_25:
        /*0078*/ 	.byte	0x04, 0x17
        /*007a*/ 	.short	(.L_27 - .L_26)
.L_26:
        /*007c*/ 	.word	0x00000000
        /*0080*/ 	.short	0x0000
        /*0082*/ 	.short	0x0000
        /*0084*/ 	.byte	0x00, 0xf4, 0x21, 0x00


	//----- nvinfo : EIATTR_SPARSE_MMA_MASK
	.align		4
.L_27:
        /*0088*/ 	.byte	0x03, 0x50
        /*008a*/ 	.short	0x0000


	//----- nvinfo : EIATTR_MAXREG_COUNT
	.align		4
        /*008c*/ 	.byte	0x03, 0x1b
        /*008e*/ 	.short	0x00ff


	//----- nvinfo : EIATTR_EXIT_INSTR_OFFSETS
	.align		4
        /*0090*/ 	.byte	0x04, 0x1c
        /*0092*/ 	.short	(.L_29 - .L_28)


	//   ....[0]....
.L_28:
        /*0094*/ 	.word	0x00000430


	//----- nvinfo : EIATTR_REQNTID
	.align		4
.L_29:
        /*0098*/ 	.byte	0x04, 0x10
        /*009a*/ 	.short	(.L_31 - .L_30)
.L_30:
        /*009c*/ 	.word	0x00000100
        /*00a0*/ 	.word	0x00000001
        /*00a4*/ 	.word	0x00000001


	//----- nvinfo : EIATTR_CBANK_PARAM_SIZE
	.align		4
.L_31:
        /*00a8*/ 	.byte	0x03, 0x19
        /*00aa*/ 	.short	0x003c


	//----- nvinfo : EIATTR_PARAM_CBANK
	.align		4
        /*00ac*/ 	.byte	0x04, 0x0a
        /*00ae*/ 	.short	(.L_33 - .L_32)
	.align		4
.L_32:
        /*00b0*/ 	.word	index@(.nv.constant0.triton_poi_fused__native_batch_norm_legit_no_training_convolution_leaky_relu_11)
        /*00b4*/ 	.short	0x0210
        /*00b6*/ 	.short	0x003c


	//----- nvinfo : EIATTR_SW_WAR
	.align		4
.L_33:
        /*00b8*/ 	.byte	0x04, 0x36
        /*00ba*/ 	.short	(.L_35 - .L_34)
.L_34:
        /*00bc*/ 	.word	0x00000008
.L_35:


//--------------------- .nv.callgraph             --------------------------
	.section	.nv.callgraph,"",@"SHT_CUDA_CALLGRAPH"
	.align	4
	.sectionentsize	8
	.align		4
        /*0000*/ 	.word	0x00000000
	.align		4
        /*0004*/ 	.word	0xffffffff
	.align		4
        /*0008*/ 	.word	0x00000000
	.align		4
        /*000c*/ 	.word	0xfffffffe
	.align		4
        /*0010*/ 	.word	0x00000000
	.align		4
        /*0014*/ 	.word	0xfffffffd
	.align		4
        /*0018*/ 	.word	0x00000000
	.align		4
        /*001c*/ 	.word	0xfffffffc


//--------------------- .nv.constant4             --------------------------
	.section	.nv.constant4,"a",@progbits
	.align	8
	.align		8
.nv.constant4:
        /*0000*/ 	.dword	_$_str
	.align		8
        /*0008*/ 	.dword	_$_str_$_2


//--------------------- .text.triton_poi_fused__native_batch_norm_legit_no_training_convolution_leaky_relu_11 --------------------------
	.section	.text.triton_poi_fused__native_batch_norm_legit_no_training_convolution_leaky_relu_11,"ax",@progbits
	.align	128
        .global         triton_poi_fused__native_batch_norm_legit_no_training_convolution_leaky_relu_11
        .type           triton_poi_fused__native_batch_norm_legit_no_training_convolution_leaky_relu_11,@function
        .size           triton_poi_fused__native_batch_norm_legit_no_training_convolution_leaky_relu_11,(.L_x_1 - triton_poi_fused__native_batch_norm_legit_no_training_convolution_leaky_relu_11)
        .other          triton_poi_fused__native_batch_norm_legit_no_training_convolution_leaky_relu_11,@"STO_CUDA_ENTRY STV_DEFAULT"
triton_poi_fused__native_batch_norm_legit_no_training_convolution_leaky_relu_11:
.text.triton_poi_fused__native_batch_norm_legit_no_training_convolution_leaky_relu_11:
[----:B------:R-:W-:Y:S01]  /*0000*/  LDC R1, c[0x0][0x28] ;  /* 0x00000a00ff017b82 */ /* 0x000fe20000000800 */
[----:B------:R-:W1:Y:S07]  /*0010*/  S2R R0, SR_TID.X ;  /* 0x0000000000007919 */ /* 0x000e6e0000002100 */
[----:B------:R-:W2:Y:S01]  /*0020*/  LDC.64 R4, c[0x0][0x230] ;  /* 0x00008c00ff047b82 */ /* 0x000ea20000000a00 */
[----:B------:R-:W-:Y:S01]  /*0030*/  ULDC.64 UR4, c[0x0][0x208] ;  /* 0x0000820000047ab9 */ /* 0x000fe20000000a00 */
[----:B------:R-:W3:Y:S06]  /*0040*/  S2R R7, SR_CTAID.X ;  /* 0x0000000000077919 */ /* 0x000eec0000002500 */
[----:B------:R-:W4:Y:S08]  /*0050*/  LDC.64 R12, c[0x0][0x220] ;  /* 0x00008800ff0c7b82 */ /* 0x000f300000000a00 */
[----:B------:R-:W5:Y:S08]  /*0060*/  LDC.64 R14, c[0x0][0x228] ;  /* 0x00008a00ff0e7b82 */ /* 0x000f700000000a00 */
[----:B------:R-:W5:Y:S01]  /*0070*/  LDC.64 R10, c[0x0][0x240] ;  /* 0x00009000ff0a7b82 */ /* 0x000f620000000a00 */
[----:B-1----:R-:W-:-:S07]  /*0080*/  SHF.L.U32 R0, R0, 0x1, RZ ;  /* 0x0000000100007819 */ /* 0x002fce00000006ff */
[----:B------:R-:W1:Y:S01]  /*0090*/  LDC.64 R16, c[0x0][0x238] ;  /* 0x00008e00ff107b82 */ /* 0x000e620000000a00 */
[----:B---3--:R-:W-:Y:S02]  /*00a0*/  SHF.R.S32.HI R3, RZ, 0x16, R7 ;  /* 0x00000016ff037819 */ /* 0x008fe40000011407 */
[----:B------:R-:W-:Y:S02]  /*00b0*/  LOP3.LUT R0, R0, 0x1fe, RZ, 0xc0, !PT ;  /* 0x000001fe00007812 */ /* 0x000fe400078ec0ff */
[----:B------:R-:W-:Y:S02]  /*00c0*/  SGXT R3, R3, 0x1 ;  /* 0x000000010303781a */ /* 0x000fe40000000200 */
[----:B------:R-:W-:-:S04]  /*00d0*/  LEA R0, R7, R0, 0x9 ;  /* 0x0000000007007211 */ /* 0x000fc800078e48ff */
[----:B------:R-:W-:-:S04]  /*00e0*/  LEA.HI R3, R3, R0, RZ, 0x6 ;  /* 0x0000000003037211 */ /* 0x000fc800078f30ff */
[----:B------:R-:W-:-:S04]  /*00f0*/  LOP3.LUT R3, R3, 0xffffffc0, RZ, 0xc0, !PT ;  /* 0xffffffc003037812 */ /* 0x000fc800078ec0ff */
[----:B------:R-:W-:Y:S02]  /*0100*/  IADD3 R8, R0, -R3, RZ ;  /* 0x8000000300087210 */ /* 0x000fe40007ffe0ff */
[----:B------:R-:W3:Y:S03]  /*0110*/  LDC.64 R2, c[0x0][0x210] ;  /* 0x00008400ff027b82 */ /* 0x000ee60000000a00 */
[----:B--2---:R-:W-:-:S06]  /*0120*/  IMAD.WIDE R4, R8, 0x4, R4 ;  /* 0x0000000408047825 */ /* 0x004fcc00078e0204 */
[----:B------:R-:W2:Y:S01]  /*0130*/  LDG.E.EL.64 R4, desc[UR4][R4.64] ;  /* 0x0000000404047981 */ /* 0x000ea2000c2e1b00 */
[----:B----4-:R-:W-:-:S04]  /*0140*/  IMAD.WIDE R12, R8, 0x4, R12 ;  /* 0x00000004080c7825 */ /* 0x010fc800078e020c */
[C---:B-----5:R-:W-:Y:S02]  /*0150*/  IMAD.WIDE R14, R8.reuse, 0x4, R14 ;  /* 0x00000004080e7825 */ /* 0x060fe400078e020e */
[----:B------:R-:W4:Y:S02]  /*0160*/  LDG.E.EL.64 R12, desc[UR4][R12.64] ;  /* 0x000000040c0c7981 */ /* 0x000f24000c2e1b00 */
[----:B0-----:R-:W-:Y:S02]  /*0170*/  IMAD.WIDE R10, R8, 0x4, R10 ;  /* 0x00000004080a7825 */ /* 0x001fe400078e020a */
[----:B------:R-:W5:Y:S02]  /*0180*/  LDG.E.EL.64 R14, desc[UR4][R14.64] ;  /* 0x000000040e0e7981 */ /* 0x000f64000c2e1b00 */
[----:B---3--:R-:W-:Y:S02]  /*0190*/  IMAD.WIDE R2, R0, 0x4, R2 ;  /* 0x0000000400027825 */ /* 0x008fe400078e0202 */
[----:B------:R-:W3:Y:S04]  /*01a0*/  LDG.E.EL.64 R10, desc[UR4][R10.64] ;  /* 0x000000040a0a7981 */ /* 0x000ee8000c2e1b00 */
[----:B------:R-:W4:Y:S01]  /*01b0*/  LDG.E.64 R6, desc[UR4][R2.64] ;  /* 0x0000000402067981 */ /* 0x000f22000c1e1b00 */
[----:B-1----:R-:W-:-:S05]  /*01c0*/  IMAD.WIDE R16, R8, 0x4, R16 ;  /* 0x0000000408107825 */ /* 0x002fca00078e0210 */
[----:B------:R-:W3:Y:S01]  /*01d0*/  LDG.E.EL.64 R8, desc[UR4][R16.64] ;  /* 0x0000000410087981 */ /* 0x000ee2000c2e1b00 */
[----:B--2---:R-:W-:Y:S01]  /*01e0*/  FADD R4, R4, 9.9999997473787516356e-06 ;  /* 0x3727c5ac04047421 */ /* 0x004fe20000000000 */
[----:B------:R-:W-:-:S03]  /*01f0*/  FADD R5, R5, 9.9999997473787516356e-06 ;  /* 0x3727c5ac05057421 */ /* 0x000fc60000000000 */
[----:B------:R-:W0:Y:S08]  /*0200*/  MUFU.SQRT R18, R4 ;  /* 0x0000000400127308 */ /* 0x000e300000002000 */
[----:B------:R-:W1:Y:S01]  /*0210*/  MUFU.SQRT R19, R5 ;  /* 0x0000000500137308 */ /* 0x000e620000002000 */
[C---:B0-----:R-:W-:Y:S02]  /*0220*/  FSETP.GT.AND P0, PT, R18.reuse, 8.50705917302346158658e+37, PT ;  /* 0x7e8000001200780b */ /* 0x041fe40003f04000 */
[----:B------:R-:W-:-:S02]  /*0230*/  FSETP.GEU.AND P2, PT, R18, 1.175494350822287508e-38, PT ;  /* 0x008000001200780b */ /* 0x000fc40003f4e000 */
[C---:B-1----:R-:W-:Y:S02]  /*0240*/  FSETP.GT.AND P1, PT, R19.reuse, 8.50705917302346158658e+37, PT ;  /* 0x7e8000001300780b */ /* 0x042fe40003f24000 */
[----:B------:R-:W-:-:S07]  /*0250*/  FSETP.GEU.AND P3, PT, R19, 1.175494350822287508e-38, PT ;  /* 0x008000001300780b */ /* 0x000fce0003f6e000 */
[----:B------:R-:W-:Y:S01]  /*0260*/  @P0 FMUL R18, R18, 0.25 ;  /* 0x3e80000012120820 */ /* 0x000fe20000400000 */
[----:B------:R-:W-:-:S03]  /*0270*/  HFMA2.MMA R4, -RZ, RZ, 1.625, 0 ;  /* 0x3e800000ff047435 */ /* 0x000fc600000001ff */
[----:B------:R-:W-:Y:S01]  /*0280*/  @!P2 FMUL R18, R18, 16777216 ;  /* 0x4b8000001212a820 */ /* 0x000fe20000400000 */
[----:B------:R-:W-:-:S04]  /*0290*/  @P1 FMUL R19, R19, 0.25 ;  /* 0x3e80000013131820 */ /* 0x000fc80000400000 */
[----:B------:R-:W-:Y:S01]  /*02a0*/  @!P3 FMUL R19, R19, 16777216 ;  /* 0x4b8000001313b820 */ /* 0x000fe20000400000 */
[----:B------:R-:W0:Y:S01]  /*02b0*/  MUFU.RCP R18, R18 ;  /* 0x0000001200127308 */ /* 0x000e220000001000 */
[----:B------:R-:W-:-:S07]  /*02c0*/  FSEL R5, R4, 1, P0 ;  /* 0x3f80000004057808 */ /* 0x000fce0000000000 */
[----:B------:R-:W1:Y:S01]  /*02d0*/  MUFU.RCP R19, R19 ;  /* 0x0000001300137308 */ /* 0x000e620000001000 */
[----:B------:R-:W-:Y:S01]  /*02e0*/  FSEL R4, R4, 1, P1 ;  /* 0x3f80000004047808 */ /* 0x000fe20000800000 */
[----:B------:R-:W-:Y:S01]  /*02f0*/  @!P2 FMUL R5, R5, 16777216 ;  /* 0x4b8000000505a820 */ /* 0x000fe20000400000 */
[----:B----4-:R-:W-:Y:S01]  /*0300*/  FADD R6, R6, R12 ;  /* 0x0000000c06067221 */ /* 0x010fe20000000000 */
[----:B------:R-:W-:Y:S02]  /*0310*/  FADD R7, R7, R13 ;  /* 0x0000000d07077221 */ /* 0x000fe40000000000 */
[----:B------:R-:W-:Y:S01]  /*0320*/  @!P3 FMUL R4, R4, 16777216 ;  /* 0x4b8000000404b820 */ /* 0x000fe20000400000 */
[----:B0-----:R-:W-:Y:S01]  /*0330*/  FMUL R13, R18, R5 ;  /* 0x00000005120d7220 */ /* 0x001fe20000400000 */
[----:B-----5:R-:W-:Y:S01]  /*0340*/  FADD R14, -R14, R6 ;  /* 0x000000060e0e7221 */ /* 0x020fe20000000100 */
[----:B------:R-:W-:Y:S01]  /*0350*/  FADD R15, -R15, R7 ;  /* 0x000000070f0f7221 */ /* 0x000fe20000000100 */
[----:B-1----:R-:W-:-:S02]  /*0360*/  FMUL R12, R19, R4 ;  /* 0x00000004130c7220 */ /* 0x002fc40000400000 */
[----:B------:R-:W0:Y:S01]  /*0370*/  LDC.64 R4, c[0x0][0x218] ;  /* 0x00008600ff047b82 */ /* 0x000e220000000a00 */
[----:B------:R-:W-:Y:S01]  /*0380*/  FMUL R13, R14, R13 ;  /* 0x0000000d0e0d7220 */ /* 0x000fe20000400000 */
[----:B------:R-:W-:-:S03]  /*0390*/  FMUL R12, R15, R12 ;  /* 0x0000000c0f0c7220 */ /* 0x000fc60000400000 */
[----:B---3--:R-:W-:Y:S01]  /*03a0*/  FFMA R8, R8, R13, R10 ;  /* 0x0000000d08087223 */ /* 0x008fe2000000000a */
[----:B------:R-:W-:-:S04]  /*03b0*/  FFMA R9, R9, R12, R11 ;  /* 0x0000000c09097223 */ /* 0x000fc8000000000b */
[C---:B------:R-:W-:Y:S02]  /*03c0*/  FSETP.GT.AND P0, PT, R8.reuse, RZ, PT ;  /* 0x000000ff0800720b */ /* 0x040fe40003f04000 */
[----:B------:R-:W-:Y:S01]  /*03d0*/  FSETP.GT.AND P1, PT, R9, RZ, PT ;  /* 0x000000ff0900720b */ /* 0x000fe20003f24000 */
[----:B------:R-:W-:Y:S10]  /*03e0*/  STG.E.64 desc[UR4][R2.64], R6 ;  /* 0x0000000602007986 */ /* 0x000ff4000c101b04 */
[----:B------:R-:W-:Y:S01]  /*03f0*/  @!P0 FMUL R8, R8, 0.0099999997764825820923 ;  /* 0x3c23d70a08088820 */ /* 0x000fe20000400000 */
[----:B0-----:R-:W-:-:S04]  /*0400*/  IMAD.WIDE R4, R0, 0x4, R4 ;  /* 0x0000000400047825 */ /* 0x001fc800078e0204 */
[----:B------:R-:W-:-:S05]  /*0410*/  @!P1 FMUL R9, R9, 0.0099999997764825820923 ;  /* 0x3c23d70a09099820 */ /* 0x000fca0000400000 */
[----:B------:R-:W-:Y:S01]  /*0420*/  STG.E.64 desc[UR4][R4.64], R8 ;  /* 0x0000000804007986 */ /* 0x000fe2000c101b04 */
[----:B------:R-:W-:Y:S05]  /*0430*/  EXIT ;  /* 0x000000000000794d */ /* 0x000fea0003800000 */
.L_x_0:
[----:B------:R-:W-:-:S00]  /*0440*/  BRA `(.L_x_0) ;  /* 0xfffffffc00fc7947 */ /* 0x000fc0000383ffff */
[----:B------:R-:W-:-:S00]  /*0450*/  NOP ;  /* 0x0000000000007918 */ /* 0x000fc00000000000 */
        /* <DEDUP_REMOVED lines=10> */
.L_x_1:


//--------------------- .nv.global.init           --------------------------
	.section	.nv.global.init,"aw",@progbits
.nv.global.init:
	.type		_$_str,@object
	.size		_$_str,(_$_str_$_2 - _$_str)
_$_str:
        /*0000*/ 	.byte	0x5f, 0x5f, 0x43, 0x55, 0x44, 0x41, 0x5f, 0x46, 0x54, 0x5a, 0x00
	.type		_$_str_$_2,@object
	.size		_$_str_$_2,(.L_1 - _$_str_$_2)
_$_str_$_2:
        /*000b*/ 	.byte	0x5f, 0x5f, 0x43, 0x55, 0x44, 0x41, 0x5f, 0x50, 0x52, 0x45, 0x43, 0x5f, 0x53, 0x51, 0x52, 0x54
        /*001b*/ 	.byte	0x00
.L_1:


//--------------------- .nv.constant0.triton_poi_fused__native_batch_norm_legit_no_training_convolution_leaky_relu_11 --------------------------
	.section	.nv.constant0.triton_poi_fused__native_batch_norm_legit_no_training_convolution_leaky_relu_11,"a",@progbits
	.sectionflags	@""
	.align	4
.nv.constant0.triton_poi_fused__native_batch_norm_legit_no_training_convolution_leaky_relu_11:
	.zero		588
